	.headerflags	@"EF_CUDA_TEXMODE_UNIFIED EF_CUDA_64BIT_ADDRESS EF_CUDA_ACCELERATORS EF_CUDA_SM90 EF_CUDA_VIRTUAL_SM(EF_CUDA_SM90)"
	.elftype	@"ET_EXEC"


//--------------------- .nv.info                  --------------------------
	.section	.nv.info,"",@"SHT_CUDA_INFO"
	.align	4


	//----- nvinfo : EIATTR_REGCOUNT
	.align		4
        /*0000*/ 	.byte	0x04, 0x2f
        /*0002*/ 	.short	(.L_1 - .L_0)
	.align		4
.L_0:
        /*0004*/ 	.word	index@(triton_poi_fused__to_copy_21)
        /*0008*/ 	.word	0x0000000a


	//----- nvinfo : EIATTR_MIN_STACK_SIZE
	.align		4
.L_1:
        /*000c*/ 	.byte	0x04, 0x12
        /*000e*/ 	.short	(.L_3 - .L_2)
	.align		4
.L_2:
        /*0010*/ 	.word	index@(triton_poi_fused__to_copy_21)
        /*0014*/ 	.word	0x00000000


	//----- nvinfo : EIATTR_FRAME_SIZE
	.align		4
.L_3:
        /*0018*/ 	.byte	0x04, 0x11
        /*001a*/ 	.short	(.L_5 - .L_4)
	.align		4
.L_4:
        /*001c*/ 	.word	index@(triton_poi_fused__to_copy_21)
        /*0020*/ 	.word	0x00000000


	//----- nvinfo : EIATTR_MIN_STACK_SIZE
	.align		4
.L_5:
        /*0024*/ 	.byte	0x04, 0x12
        /*0026*/ 	.short	(.L_7 - .L_6)
	.align		4
.L_6:
        /*0028*/ 	.word	index@(triton_poi_fused__to_copy_21)
        /*002c*/ 	.word	0x00000000
.L_7:


//--------------------- .nv.info.triton_poi_fused__to_copy_21 --------------------------
	.section	.nv.info.triton_poi_fused__to_copy_21,"",@"SHT_CUDA_INFO"
	.sectionflags	@""
	.align	4


	//----- nvinfo : EIATTR_CUDA_API_VERSION
	.align		4
        /*0000*/ 	.byte	0x04, 0x37
        /*0002*/ 	.short	(.L_9 - .L_8)
.L_8:
        /*0004*/ 	.word	0x0000007c


	//----- nvinfo : EIATTR_KPARAM_INFO
	.align		4
.L_9:
        /*0008*/ 	.byte	0x04, 0x17
        /*000a*/ 	.short	(.L_11 - .L_10)
.L_10:
        /*000c*/ 	.word	0x00000000
        /*0010*/ 	.short	0x0001
        /*0012*/ 	.short	0x0008
        /*0014*/ 	.byte	0x00, 0xf0, 0x11, 0x00


	//----- nvinfo : EIATTR_KPARAM_INFO
	.align		4
.L_11:
        /*0018*/ 	.byte	0x04, 0x17
        /*001a*/ 	.short	(.L_13 - .L_12)
.L_12:
        /*001c*/ 	.word	0x00000000
        /*0020*/ 	.short	0x0000
        /*0022*/ 	.short	0x0000
        /*0024*/ 	.byte	0x00, 0xf4, 0x21, 0x00


	//----- nvinfo : EIATTR_SPARSE_MMA_MASK
	.align		4
.L_13:
        /*0028*/ 	.byte	0x03, 0x50
        /*002a*/ 	.short	0x0000


	//----- nvinfo : EIATTR_MAXREG_COUNT
	.align		4
        /*002c*/ 	.byte	0x03, 0x1b
        /*002e*/ 	.short	0x00ff


	//----- nvinfo : EIATTR_EXIT_INSTR_OFFSETS
	.align		4
        /*0030*/ 	.byte	0x04, 0x1c
        /*0032*/ 	.short	(.L_15 - .L_14)


	//   ....[0]....
.L_14:
        /*0034*/ 	.word	0x00000140


	//   ....[1]....
        /*0038*/ 	.word	0x00000170


	//----- nvinfo : EIATTR_REQNTID
	.align		4
.L_15:
        /*003c*/ 	.byte	0x04, 0x10
        /*003e*/ 	.short	(.L_17 - .L_16)
.L_16:
        /*0040*/ 	.word	0x00000020
        /*0044*/ 	.word	0x00000001
        /*0048*/ 	.word	0x00000001


	//----- nvinfo : EIATTR_CBANK_PARAM_SIZE
	.align		4
.L_17:
        /*004c*/ 	.byte	0x03, 0x19
        /*004e*/ 	.short	0x000c


	//----- nvinfo : EIATTR_PARAM_CBANK
	.align		4
        /*0050*/ 	.byte	0x04, 0x0a
        /*0052*/ 	.short	(.L_19 - .L_18)
	.align		4
.L_18:
        /*0054*/ 	.word	index@(.nv.constant0.triton_poi_fused__to_copy_21)
        /*0058*/ 	.short	0x0210
        /*005a*/ 	.short	0x000c


	//----- nvinfo : EIATTR_SW_WAR
	.align		4
.L_19:
        /*005c*/ 	.byte	0x04, 0x36
        /*005e*/ 	.short	(.L_21 - .L_20)
.L_20:
        /*0060*/ 	.word	0x00000008
.L_21:


//--------------------- .nv.callgraph             --------------------------
	.section	.nv.callgraph,"",@"SHT_CUDA_CALLGRAPH"
	.align	4
	.sectionentsize	8
	.align		4
        /*0000*/ 	.word	0x00000000
	.align		4
        /*0004*/ 	.word	0xffffffff
	.align		4
        /*0008*/ 	.word	0x00000000
	.align		4
        /*000c*/ 	.word	0xfffffffe
	.align		4
        /*0010*/ 	.word	0x00000000
	.align		4
        /*0014*/ 	.word	0xfffffffd
	.align		4
        /*0018*/ 	.word	0x00000000
	.align		4
        /*001c*/ 	.word	0xfffffffc


//--------------------- .text.triton_poi_fused__to_copy_21 --------------------------
	.section	.text.triton_poi_fused__to_copy_21,"ax",@progbits
	.align	128
        .global         triton_poi_fused__to_copy_21
        .type           triton_poi_fused__to_copy_21,@function
        .size           triton_poi_fused__to_copy_21,(.L_x_1 - triton_poi_fused__to_copy_21)
        .other          triton_poi_fused__to_copy_21,@"STO_CUDA_ENTRY STV_DEFAULT"
triton_poi_fused__to_copy_21:
.text.triton_poi_fused__to_copy_21:
[----:B------:R-:W0:Y:S02]  /*0000*/  LDC R1, c[0x0][0x28] ;  /* 0x00000a00ff017b82 */ /* 0x000e240000000800 */
[----:B------:R-:W1:Y:S01]  /*0010*/  S2R R0, SR_TID.X ;  /* 0x0000000000007919 */ /* 0x000e620000002100 */
[----:B------:R-:W2:Y:S01]  /*0020*/  S2R R5, SR_CTAID.X ;  /* 0x0000000000057919 */ /* 0x000ea20000002500 */
[----:B-1----:R-:W-:-:S05]  /*0030*/  IMAD.SHL.U32 R0, R0, 0x2, RZ ;  /* 0x0000000200007824 */ /* 0x002fca00078e00ff */
[----:B------:R-:W-:-:S05]  /*0040*/  LOP3.LUT R0, R0, 0x3e, RZ, 0xc0, !PT ;  /* 0x0000003e00007812 */ /* 0x000fca00078ec0ff */
[----:B--2---:R-:W-:-:S04]  /*0050*/  IMAD R5, R5, 0x40, R0 ;  /* 0x0000004005057824 */ /* 0x004fc800078e0200 */
[C---:B------:R-:W-:Y:S01]  /*0060*/  VIADD R0, R5.reuse, 0x1 ;  /* 0x0000000105007836 */ /* 0x040fe20000000000 */
[----:B------:R-:W-:Y:S02]  /*0070*/  I2FP.F32.S32 R2, R5 ;  /* 0x0000000500027245 */ /* 0x000fe40000201400 */
[----:B------:R-:W-:Y:S02]  /*0080*/  ISETP.GE.AND P0, PT, R5, 0x40, PT ;  /* 0x000000400500780c */ /* 0x000fe40003f06270 */
[----:B------:R-:W-:Y:S01]  /*0090*/  I2FP.F32.S32 R0, R0 ;  /* 0x0000000000007245 */ /* 0x000fe20000201400 */
[----:B------:R-:W-:Y:S02]  /*00a0*/  FMUL R4, R2, 0.031746033579111099243 ;  /* 0x3d02082102047820 */ /* 0x000fe40000400000 */
[----:B------:R-:W1:Y:S02]  /*00b0*/  LDC.64 R2, c[0x0][0x210] ;  /* 0x00008400ff027b82 */ /* 0x000e640000000a00 */
[----:B------:R-:W-:Y:S01]  /*00c0*/  FMUL R0, R0, 0.031746033579111099243 ;  /* 0x3d02082100007820 */ /* 0x000fe20000400000 */
[----:B------:R-:W-:-:S04]  /*00d0*/  FMNMX R4, RZ, R4, !PT ;  /* 0x00000004ff047209 */ /* 0x000fc80007800000 */
[----:B------:R-:W-:Y:S02]  /*00e0*/  FMNMX R0, RZ, R0, !PT ;  /* 0x00000000ff007209 */ /* 0x000fe40007800000 */
[----:B------:R-:W2:Y:S08]  /*00f0*/  F2I.TRUNC.NTZ R4, R4 ;  /* 0x0000000400047305 */ /* 0x000eb0000020f100 */
[----:B------:R-:W3:Y:S01]  /*0100*/  F2I.TRUNC.NTZ R6, R0 ;  /* 0x0000000000067305 */ /* 0x000ee2000020f100 */
[----:B-1----:R-:W-:Y:S01]  /*0110*/  IMAD.WIDE R2, R5, 0x8, R2 ;  /* 0x0000000805027825 */ /* 0x002fe200078e0202 */
[----:B--2---:R-:W-:-:S02]  /*0120*/  SHF.R.S32.HI R5, RZ, 0x1f, R4 ;  /* 0x0000001fff057819 */ /* 0x004fc40000011404 */
[----:B---3--:R-:W-:Y:S01]  /*0130*/  SHF.R.S32.HI R7, RZ, 0x1f, R6 ;  /* 0x0000001fff077819 */ /* 0x008fe20000011406 */
[----:B------:R-:W-:Y:S06]  /*0140*/  @P0 EXIT ;  /* 0x000000000000094d */ /* 0x000fec0003800000 */
[----:B------:R-:W-:Y:S02]  /*0150*/  ULDC.64 UR4, c[0x0][0x208] ;  /* 0x0000820000047ab9 */ /* 0x000fe40000000a00 */
[----:B------:R-:W-:Y:S01]  /*0160*/  STG.E.128 desc[UR4][R2.64], R4 ;  /* 0x0000000402007986 */ /* 0x000fe2000c101d04 */
[----:B------:R-:W-:Y:S05]  /*0170*/  EXIT ;  /* 0x000000000000794d */ /* 0x000fea0003800000 */
.L_x_0:
[----:B------:R-:W-:-:S00]  /*0180*/  BRA `(.L_x_0) ;  /* 0xfffffffc00fc7947 */ /* 0x000fc0000383ffff */
[----:B------:R-:W-:-:S00]  /*0190*/  NOP ;  /* 0x0000000000007918 */ /* 0x000fc00000000000 */
        /* <DEDUP_REMOVED lines=14> */
.L_x_1:


//--------------------- .nv.constant0.triton_poi_fused__to_copy_21 --------------------------
	.section	.nv.constant0.triton_poi_fused__to_copy_21,"a",@progbits
	.sectionflags	@""
	.align	4
.nv.constant0.triton_poi_fused__to_copy_21:
	.zero		540
